//
// Generated by NVIDIA NVVM Compiler
//
// Compiler Build ID: CL-36424714
// Cuda compilation tools, release 13.0, V13.0.88
// Based on NVVM 20.0.0
//

.version 9.0
.target sm_100
.address_size 64

	// .globl	_Z15flash_forward_2PfS_S_S_

.visible .entry _Z15flash_forward_2PfS_S_S_(
	.param .u64 .ptr .align 1 _Z15flash_forward_2PfS_S_S__param_0,
	.param .u64 .ptr .align 1 _Z15flash_forward_2PfS_S_S__param_1,
	.param .u64 .ptr .align 1 _Z15flash_forward_2PfS_S_S__param_2,
	.param .u64 .ptr .align 1 _Z15flash_forward_2PfS_S_S__param_3
)
{


	ret;

}


// ===== COMPILED SASS (sm_100) =====

	.target	sm_100

	.elftype	@"ET_EXEC"


//--------------------- .note.nv.tkinfo           --------------------------
	.section	.note.nv.tkinfo,"",@"SHT_NOTE"
	.sectionflags	@"SHF_NOTE_NV_TKINFO"
	.tkinfo
        /*0018*/ 	.word	0x00000002
        /*0030*/ 	.string	""
        /*0030*/ 	.string	"ptxas"
        /*0030*/ 	.string	"Cuda compilation tools, release 13.0, V13.0.88"
        /*0030*/ 	.string	"Build cuda_13.0.r13.0/compiler.36424714_0"
        /*0030*/ 	.string	"-arch sm_100 -m 64 "



//--------------------- .note.nv.cuinfo           --------------------------
	.section	.note.nv.cuinfo,"",@"SHT_NOTE"
	.sectionflags	@"SHF_NOTE_NV_CUINFO"
        /*0018*/ 	.short	0x0002
        /*001a*/ 	.short	0x0064
        /*001c*/ 	.short	0x0082
	.zero		2


//--------------------- .nv.info                  --------------------------
	.section	.nv.info,"",@"SHT_CUDA_INFO"
	.align	4


	//----- nvinfo : EIATTR_REGCOUNT
	.align		4
        /*0000*/ 	.byte	0x04, 0x2f
        /*0002*/ 	.short	(.L_1 - .L_0)
	.align		4
.L_0:
        /*0004*/ 	.word	index@(_Z15flash_forward_2PfS_S_S_)
        /*0008*/ 	.word	0x00000004


	//----- nvinfo : EIATTR_FRAME_SIZE
	.align		4
.L_1:
        /*000c*/ 	.byte	0x04, 0x11
        /*000e*/ 	.short	(.L_3 - .L_2)
	.align		4
.L_2:
        /*0010*/ 	.word	index@(_Z15flash_forward_2PfS_S_S_)
        /*0014*/ 	.word	0x00000000


	//----- nvinfo : EIATTR_MIN_STACK_SIZE
	.align		4
.L_3:
        /*0018*/ 	.byte	0x04, 0x12
        /*001a*/ 	.short	(.L_5 - .L_4)
	.align		4
.L_4:
        /*001c*/ 	.word	index@(_Z15flash_forward_2PfS_S_S_)
        /*0020*/ 	.word	0x00000000
.L_5:


//--------------------- .nv.compat                --------------------------
	.section	.nv.compat,"",@"SHT_CUDA_COMPAT_INFO"
	.align	4
        /*0000*/ 	.byte	0x02, 0x09, 0x00, 0x00, 0x02, 0x02, 0x01, 0x00, 0x02, 0x05, 0x05, 0x00, 0x03, 0x07, 0x01, 0x01
        /*0010*/ 	.byte	0x02, 0x03, 0x00, 0x00, 0x02, 0x06, 0x01, 0x00, 0x04, 0x0b, 0x08, 0x00, 0x09, 0x00, 0x00, 0x00
        /*0020*/ 	.byte	0x00, 0x00, 0x00, 0x00


//--------------------- .nv.info._Z15flash_forward_2PfS_S_S_ --------------------------
	.section	.nv.info._Z15flash_forward_2PfS_S_S_,"",@"SHT_CUDA_INFO"
	.sectionflags	@""
	.align	4


	//----- nvinfo : EIATTR_CUDA_API_VERSION
	.align		4
        /*0000*/ 	.byte	0x04, 0x37
        /*0002*/ 	.short	(.L_7 - .L_6)
.L_6:
        /*0004*/ 	.word	0x00000082


	//----- nvinfo : EIATTR_KPARAM_INFO
	.align		4
.L_7:
        /*0008*/ 	.byte	0x04, 0x17
        /*000a*/ 	.short	(.L_9 - .L_8)
.L_8:
        /*000c*/ 	.word	0x00000000
        /*0010*/ 	.short	0x0003
        /*0012*/ 	.short	0x0018
        /*0014*/ 	.byte	0x00, 0xf5, 0x21, 0x00


	//----- nvinfo : EIATTR_KPARAM_INFO
	.align		4
.L_9:
        /*0018*/ 	.byte	0x04, 0x17
        /*001a*/ 	.short	(.L_11 - .L_10)
.L_10:
        /*001c*/ 	.word	0x00000000
        /*0020*/ 	.short	0x0002
        /*0022*/ 	.short	0x0010
        /*0024*/ 	.byte	0x00, 0xf5, 0x21, 0x00


	//----- nvinfo : EIATTR_KPARAM_INFO
	.align		4
.L_11:
        /*0028*/ 	.byte	0x04, 0x17
        /*002a*/ 	.short	(.L_13 - .L_12)
.L_12:
        /*002c*/ 	.word	0x00000000
        /*0030*/ 	.short	0x0001
        /*0032*/ 	.short	0x0008
        /*0034*/ 	.byte	0x00, 0xf5, 0x21, 0x00


	//----- nvinfo : EIATTR_KPARAM_INFO
	.align		4
.L_13:
        /*0038*/ 	.byte	0x04, 0x17
        /*003a*/ 	.short	(.L_15 - .L_14)
.L_14:
        /*003c*/ 	.word	0x00000000
        /*0040*/ 	.short	0x0000
        /*0042*/ 	.short	0x0000
        /*0044*/ 	.byte	0x00, 0xf5, 0x21, 0x00


	//----- nvinfo : EIATTR_SPARSE_MMA_MASK
	.align		4
.L_15:
        /*0048*/ 	.byte	0x03, 0x50
        /*004a*/ 	.short	0x0000


	//----- nvinfo : EIATTR_MAXREG_COUNT
	.align		4
        /*004c*/ 	.byte	0x03, 0x1b
        /*004e*/ 	.short	0x00ff


	//----- nvinfo : EIATTR_MERCURY_ISA_VERSION
	.align		4
        /*0050*/ 	.byte	0x03, 0x5f
        /*0052*/ 	.short	0x0101


	//----- nvinfo : EIATTR_VRC_CTA_INIT_COUNT
	.align		4
        /*0054*/ 	.byte	0x02, 0x4a
	.zero		1
	.zero		1


	//----- nvinfo : EIATTR_EXIT_INSTR_OFFSETS
	.align		4
        /*0058*/ 	.byte	0x04, 0x1c
        /*005a*/ 	.short	(.L_17 - .L_16)


	//   ....[0]....
.L_16:
        /*005c*/ 	.word	0x00000010


	//----- nvinfo : EIATTR_CBANK_PARAM_SIZE
	.align		4
.L_17:
        /*0060*/ 	.byte	0x03, 0x19
        /*0062*/ 	.short	0x0020


	//----- nvinfo : EIATTR_PARAM_CBANK
	.align		4
        /*0064*/ 	.byte	0x04, 0x0a
        /*0066*/ 	.short	(.L_19 - .L_18)
	.align		4
.L_18:
        /*0068*/ 	.word	index@(.nv.constant0._Z15flash_forward_2PfS_S_S_)
        /*006c*/ 	.short	0x0380
        /*006e*/ 	.short	0x0020


	//----- nvinfo : EIATTR_SW_WAR
	.align		4
.L_19:
        /*0070*/ 	.byte	0x04, 0x36
        /*0072*/ 	.short	(.L_21 - .L_20)
.L_20:
        /*0074*/ 	.word	0x00000008
.L_21:


//--------------------- .nv.callgraph             --------------------------
	.section	.nv.callgraph,"",@"SHT_CUDA_CALLGRAPH"
	.align	4
	.sectionentsize	8
	.align		4
        /*0000*/ 	.word	0x00000000
	.align		4
        /*0004*/ 	.word	0xffffffff
	.align		4
        /*0008*/ 	.word	0x00000000
	.align		4
        /*000c*/ 	.word	0xfffffffe
	.align		4
        /*0010*/ 	.word	0x00000000
	.align		4
        /*0014*/ 	.word	0xfffffffd
	.align		4
        /*0018*/ 	.word	0x00000000
	.align		4
        /*001c*/ 	.word	0xfffffffc


//--------------------- .text._Z15flash_forward_2PfS_S_S_ --------------------------
	.section	.text._Z15flash_forward_2PfS_S_S_,"ax",@progbits
	.align	128
        .global         _Z15flash_forward_2PfS_S_S_
        .type           _Z15flash_forward_2PfS_S_S_,@function
        .size           _Z15flash_forward_2PfS_S_S_,(.L_x_1 - _Z15flash_forward_2PfS_S_S_)
        .other          _Z15flash_forward_2PfS_S_S_,@"STO_CUDA_ENTRY STV_DEFAULT"
_Z15flash_forward_2PfS_S_S_:
.text._Z15flash_forward_2PfS_S_S_:
[----:B------:R-:W-:Y:S01]  /*0000*/  LDC R1, c[0x0][0x37c] ;  /* 0x0000df00ff017b82 */ /* 0x000fe20000000800 */
[----:B------:R-:W-:Y:S05]  /*0010*/  EXIT ;  /* 0x000000000000794d */ /* 0x000fea0003800000 */
.L_x_0:
[----:B------:R-:W-:-:S00]  /*0020*/  BRA `(.L_x_0) ;  /* 0xfffffffc00fc7947 */ /* 0x000fc0000383ffff */
[----:B------:R-:W-:-:S00]  /*0030*/  NOP ;  /* 0x0000000000007918 */ /* 0x000fc00000000000 */
        /* <DEDUP_REMOVED lines=12> */
.L_x_1:


//--------------------- .nv.shared.reserved.0     --------------------------
	.section	.nv.shared.reserved.0,"aw",@nobits
	.weak		__nv_reservedSMEM_offset_0_alias
	.size		__nv_reservedSMEM_offset_0_alias, 0, 64
	.other		__nv_reservedSMEM_offset_0_alias,@"STO_CUDA_RESERVED_SHARED STV_DEFAULT"
__nv_reservedSMEM_offset_0_alias:
	.zero		0
	.zero		64


//--------------------- .nv.constant0._Z15flash_forward_2PfS_S_S_ --------------------------
	.section	.nv.constant0._Z15flash_forward_2PfS_S_S_,"a",@progbits
	.sectionflags	@""
	.align	4
.nv.constant0._Z15flash_forward_2PfS_S_S_:
	.zero		928


//--------------------- SYMBOLS --------------------------

	.type		.nv.reservedSmem.offset0,@object
	.size		.nv.reservedSmem.offset0,0x4
